	.headerflags	@"EF_CUDA_TEXMODE_UNIFIED EF_CUDA_64BIT_ADDRESS EF_CUDA_ACCELERATORS EF_CUDA_SM90 EF_CUDA_VIRTUAL_SM(EF_CUDA_SM90)"
	.elftype	@"ET_EXEC"


//--------------------- .nv.info                  --------------------------
	.section	.nv.info,"",@"SHT_CUDA_INFO"
	.align	4


	//----- nvinfo : EIATTR_REGCOUNT
	.align		4
        /*0000*/ 	.byte	0x04, 0x2f
        /*0002*/ 	.short	(.L_3 - .L_2)
	.align		4
.L_2:
        /*0004*/ 	.word	index@(triton_poi_fused_add_div_sqrt_24)
        /*0008*/ 	.word	0x00000020


	//----- nvinfo : EIATTR_MIN_STACK_SIZE
	.align		4
.L_3:
        /*000c*/ 	.byte	0x04, 0x12
        /*000e*/ 	.short	(.L_5 - .L_4)
	.align		4
.L_4:
        /*0010*/ 	.word	index@(triton_poi_fused_add_div_sqrt_24)
        /*0014*/ 	.word	0x00000000


	//----- nvinfo : EIATTR_FRAME_SIZE
	.align		4
.L_5:
        /*0018*/ 	.byte	0x04, 0x11
        /*001a*/ 	.short	(.L_7 - .L_6)
	.align		4
.L_6:
        /*001c*/ 	.word	index@(triton_poi_fused_add_div_sqrt_24)
        /*0020*/ 	.word	0x00000000


	//----- nvinfo : EIATTR_MIN_STACK_SIZE
	.align		4
.L_7:
        /*0024*/ 	.byte	0x04, 0x12
        /*0026*/ 	.short	(.L_9 - .L_8)
	.align		4
.L_8:
        /*0028*/ 	.word	index@(triton_poi_fused_add_div_sqrt_24)
        /*002c*/ 	.word	0x00000000
.L_9:


//--------------------- .nv.info.triton_poi_fused_add_div_sqrt_24 --------------------------
	.section	.nv.info.triton_poi_fused_add_div_sqrt_24,"",@"SHT_CUDA_INFO"
	.sectionflags	@""
	.align	4


	//----- nvinfo : EIATTR_CUDA_API_VERSION
	.align		4
        /*0000*/ 	.byte	0x04, 0x37
        /*0002*/ 	.short	(.L_11 - .L_10)
.L_10:
        /*0004*/ 	.word	0x0000007c


	//----- nvinfo : EIATTR_KPARAM_INFO
	.align		4
.L_11:
        /*0008*/ 	.byte	0x04, 0x17
        /*000a*/ 	.short	(.L_13 - .L_12)
.L_12:
        /*000c*/ 	.word	0x00000000
        /*0010*/ 	.short	0x0004
        /*0012*/ 	.short	0x001c
        /*0014*/ 	.byte	0x00, 0xf0, 0x11, 0x00


	//----- nvinfo : EIATTR_KPARAM_INFO
	.align		4
.L_13:
        /*0018*/ 	.byte	0x04, 0x17
        /*001a*/ 	.short	(.L_15 - .L_14)
.L_14:
        /*001c*/ 	.word	0x00000000
        /*0020*/ 	.short	0x0003
        /*0022*/ 	.short	0x0018
        /*0024*/ 	.byte	0x00, 0xf0, 0x11, 0x00


	//----- nvinfo : EIATTR_KPARAM_INFO
	.align		4
.L_15:
        /*0028*/ 	.byte	0x04, 0x17
        /*002a*/ 	.short	(.L_17 - .L_16)
.L_16:
        /*002c*/ 	.word	0x00000000
        /*0030*/ 	.short	0x0002
        /*0032*/ 	.short	0x0010
        /*0034*/ 	.byte	0x00, 0xf4, 0x21, 0x00


	//----- nvinfo : EIATTR_KPARAM_INFO
	.align		4
.L_17:
        /*0038*/ 	.byte	0x04, 0x17
        /*003a*/ 	.short	(.L_19 - .L_18)
.L_18:
        /*003c*/ 	.word	0x00000000
        /*0040*/ 	.short	0x0001
        /*0042*/ 	.short	0x0008
        /*0044*/ 	.byte	0x00, 0xf4, 0x21, 0x00


	//----- nvinfo : EIATTR_KPARAM_INFO
	.align		4
.L_19:
        /*0048*/ 	.byte	0x04, 0x17
        /*004a*/ 	.short	(.L_21 - .L_20)
.L_20:
        /*004c*/ 	.word	0x00000000
        /*0050*/ 	.short	0x0000
        /*0052*/ 	.short	0x0000
        /*0054*/ 	.byte	0x00, 0xf4, 0x21, 0x00


	//----- nvinfo : EIATTR_SPARSE_MMA_MASK
	.align		4
.L_21:
        /*0058*/ 	.byte	0x03, 0x50
        /*005a*/ 	.short	0x0000


	//----- nvinfo : EIATTR_MAXREG_COUNT
	.align		4
        /*005c*/ 	.byte	0x03, 0x1b
        /*005e*/ 	.short	0x00ff


	//----- nvinfo : EIATTR_EXIT_INSTR_OFFSETS
	.align		4
        /*0060*/ 	.byte	0x04, 0x1c
        /*0062*/ 	.short	(.L_23 - .L_22)


	//   ....[0]....
.L_22:
        /*0064*/ 	.word	0x00001140


	//   ....[1]....
        /*0068*/ 	.word	0x00001160


	//----- nvinfo : EIATTR_REQNTID
	.align		4
.L_23:
        /*006c*/ 	.byte	0x04, 0x10
        /*006e*/ 	.short	(.L_25 - .L_24)
.L_24:
        /*0070*/ 	.word	0x00000100
        /*0074*/ 	.word	0x00000001
        /*0078*/ 	.word	0x00000001


	//----- nvinfo : EIATTR_CBANK_PARAM_SIZE
	.align		4
.L_25:
        /*007c*/ 	.byte	0x03, 0x19
        /*007e*/ 	.short	0x0020


	//----- nvinfo : EIATTR_PARAM_CBANK
	.align		4
        /*0080*/ 	.byte	0x04, 0x0a
        /*0082*/ 	.short	(.L_27 - .L_26)
	.align		4
.L_26:
        /*0084*/ 	.word	index@(.nv.constant0.triton_poi_fused_add_div_sqrt_24)
        /*0088*/ 	.short	0x0210
        /*008a*/ 	.short	0x0020


	//----- nvinfo : EIATTR_SW_WAR
	.align		4
.L_27:
        /*008c*/ 	.byte	0x04, 0x36
        /*008e*/ 	.short	(.L_29 - .L_28)
.L_28:
        /*0090*/ 	.word	0x00000008
.L_29:


//--------------------- .nv.callgraph             --------------------------
	.section	.nv.callgraph,"",@"SHT_CUDA_CALLGRAPH"
	.align	4
	.sectionentsize	8
	.align		4
        /*0000*/ 	.word	0x00000000
	.align		4
        /*0004*/ 	.word	0xffffffff
	.align		4
        /*0008*/ 	.word	0x00000000
	.align		4
        /*000c*/ 	.word	0xfffffffe
	.align		4
        /*0010*/ 	.word	0x00000000
	.align		4
        /*0014*/ 	.word	0xfffffffd
	.align		4
        /*0018*/ 	.word	0x00000000
	.align		4
        /*001c*/ 	.word	0xfffffffc


//--------------------- .nv.constant4             --------------------------
	.section	.nv.constant4,"a",@progbits
	.align	8
	.align		8
.nv.constant4:
        /*0000*/ 	.dword	_$_str
	.align		8
        /*0008*/ 	.dword	_$_str_$_2


//--------------------- .text.triton_poi_fused_add_div_sqrt_24 --------------------------
	.section	.text.triton_poi_fused_add_div_sqrt_24,"ax",@progbits
	.sectionflags	@"SHF_BARRIERS=1"
	.align	128
        .global         triton_poi_fused_add_div_sqrt_24
        .type           triton_poi_fused_add_div_sqrt_24,@function
        .size           triton_poi_fused_add_div_sqrt_24,(.L_x_1 - triton_poi_fused_add_div_sqrt_24)
        .other          triton_poi_fused_add_div_sqrt_24,@"STO_CUDA_ENTRY STV_DEFAULT"
triton_poi_fused_add_div_sqrt_24:
.text.triton_poi_fused_add_div_sqrt_24:
[----:B------:R-:W0:Y:S01]  /*0000*/  LDC R1, c[0x0][0x28] ;  /* 0x00000a00ff017b82 */ /* 0x000e220000000800 */
[----:B------:R-:W1:Y:S07]  /*0010*/  S2R R0, SR_CTAID.Y ;  /* 0x0000000000007919 */ /* 0x000e6e0000002600 */
[----:B------:R-:W2:Y:S01]  /*0020*/  LDC.64 R28, c[0x0][0x210] ;  /* 0x00008400ff1c7b82 */ /* 0x000ea20000000a00 */
[----:B------:R-:W-:Y:S01]  /*0030*/  ULDC.64 UR6, c[0x0][0x208] ;  /* 0x0000820000067ab9 */ /* 0x000fe20000000a00 */
[----:B------:R-:W3:Y:S01]  /*0040*/  S2R R2, SR_TID.X ;  /* 0x0000000000027919 */ /* 0x000ee20000002100 */
[----:B------:R-:W4:Y:S05]  /*0050*/  S2R R23, SR_CTAID.X ;  /* 0x0000000000177919 */ /* 0x000f2a0000002500 */
[----:B------:R-:W5:Y:S01]  /*0060*/  S2UR UR5, SR_CgaCtaId ;  /* 0x00000000000579c3 */ /* 0x000f620000008800 */
[----:B-1----:R-:W-:Y:S01]  /*0070*/  IMAD.SHL.U32 R21, R0, 0x40, RZ ;  /* 0x0000004000157824 */ /* 0x002fe200078e00ff */
[----:B------:R-:W-:Y:S01]  /*0080*/  SHF.R.S32.HI R3, RZ, 0x19, R0 ;  /* 0x00000019ff037819 */ /* 0x000fe20000011400 */
[----:B---3--:R-:W-:-:S03]  /*0090*/  IMAD.SHL.U32 R20, R2, 0x4, RZ ;  /* 0x0000000402147824 */ /* 0x008fc600078e00ff */
[----:B------:R-:W-:Y:S02]  /*00a0*/  SGXT R3, R3, 0x1 ;  /* 0x000000010303781a */ /* 0x000fe40000000200 */
[----:B------:R-:W-:Y:S02]  /*00b0*/  SHF.R.U32.HI R0, RZ, 0x4, R2 ;  /* 0x00000004ff007819 */ /* 0x000fe40000011602 */
[----:B------:R-:W-:Y:S02]  /*00c0*/  LOP3.LUT R8, R21, 0x3c, R20, 0xf8, !PT ;  /* 0x0000003c15087812 */ /* 0x000fe400078ef814 */
[----:B----4-:R-:W-:Y:S02]  /*00d0*/  SHF.L.U32 R23, R23, 0x6, RZ ;  /* 0x0000000617177819 */ /* 0x010fe400000006ff */
[----:B------:R-:W-:Y:S02]  /*00e0*/  LEA.HI R4, R3, R8, RZ, 0x9 ;  /* 0x0000000803047211 */ /* 0x000fe400078f48ff */
[----:B------:R-:W-:-:S02]  /*00f0*/  SGXT.U32 R0, R0, 0x4 ;  /* 0x000000040000781a */ /* 0x000fc40000000000 */
[C---:B------:R-:W-:Y:S01]  /*0100*/  LOP3.LUT R7, R4.reuse, 0xfffffe00, RZ, 0xc0, !PT ;  /* 0xfffffe0004077812 */ /* 0x040fe200078ec0ff */
[----:B------:R-:W-:-:S05]  /*0110*/  IMAD.SHL.U32 R5, R4, 0x40, RZ ;  /* 0x0000004004057824 */ /* 0x000fca00078e00ff */
[----:B------:R-:W-:Y:S02]  /*0120*/  LOP3.LUT R4, R5, 0xffff8000, RZ, 0xc0, !PT ;  /* 0xffff800005047812 */ /* 0x000fe400078ec0ff */
[----:B------:R-:W-:Y:S02]  /*0130*/  LOP3.LUT R5, R23, R0, RZ, 0xfc, !PT ;  /* 0x0000000017057212 */ /* 0x000fe400078efcff */
[----:B------:R-:W-:Y:S02]  /*0140*/  IADD3 R8, R4, R8, -R7 ;  /* 0x0000000804087210 */ /* 0x000fe40007ffe807 */
[----:B------:R-:W-:Y:S02]  /*0150*/  CS2R R6, SRZ ;  /* 0x0000000000067805 */ /* 0x000fe4000001ff00 */
[C---:B------:R-:W-:Y:S01]  /*0160*/  ISETP.GE.AND P0, PT, R5.reuse, 0x40, PT ;  /* 0x000000400500780c */ /* 0x040fe20003f06270 */
[----:B------:R-:W-:Y:S01]  /*0170*/  IMAD R11, R5, 0x200, R8 ;  /* 0x00000200050b7824 */ /* 0x000fe200078e0208 */
[----:B------:R-:W-:-:S02]  /*0180*/  CS2R R4, SRZ ;  /* 0x0000000000047805 */ /* 0x000fc4000001ff00 */
[----:B------:R-:W-:Y:S01]  /*0190*/  SHF.L.U32 R9, R2, 0x8, RZ ;  /* 0x0000000802097819 */ /* 0x000fe200000006ff */
[----:B--2---:R-:W-:Y:S01]  /*01a0*/  IMAD.WIDE R10, R11, 0x4, R28 ;  /* 0x000000040b0a7825 */ /* 0x004fe200078e021c */
[----:B------:R-:W-:Y:S02]  /*01b0*/  UMOV UR4, 0x400 ;  /* 0x0000040000047882 */ /* 0x000fe40000000000 */
[----:B------:R-:W-:Y:S01]  /*01c0*/  LOP3.LUT R9, R9, 0xf00, RZ, 0xc0, !PT ;  /* 0x00000f0009097812 */ /* 0x000fe200078ec0ff */
[----:B-----5:R-:W-:-:S04]  /*01d0*/  UPRMT UR4, UR5, 0x654, UR4 ;  /* 0x0000065405047896 */ /* 0x020fc80008000004 */
[----:B------:R1:W2:Y:S01]  /*01e0*/  @!P0 LDG.E.EL.128 R4, desc[UR6][R10.64] ;  /* 0x000000060a048981 */ /* 0x0002a2000c2e1d00 */
[C---:B------:R-:W-:Y:S02]  /*01f0*/  LOP3.LUT R15, R9.reuse, 0x80, RZ, 0xfc, !PT ;  /* 0x00000080090f7812 */ /* 0x040fe400078efcff */
[C---:B------:R-:W-:Y:S02]  /*0200*/  LOP3.LUT R25, R9.reuse, R0, RZ, 0xfc, !PT ;  /* 0x0000000009197212 */ /* 0x040fe400078efcff */
[C---:B------:R-:W-:Y:S02]  /*0210*/  LEA.HI R12, R9.reuse, UR4, RZ, 0x1c ;  /* 0x00000004090c7c11 */ /* 0x040fe4000f8fe0ff */
[C---:B------:R-:W-:Y:S02]  /*0220*/  LOP3.LUT R14, R9.reuse, 0x40, RZ, 0xfc, !PT ;  /* 0x00000040090e7812 */ /* 0x040fe400078efcff */
[----:B------:R-:W-:Y:S01]  /*0230*/  LOP3.LUT R16, R9, 0xc0, RZ, 0xfc, !PT ;  /* 0x000000c009107812 */ /* 0x000fe200078efcff */
[----:B------:R-:W-:Y:S01]  /*0240*/  IMAD R27, R25, 0x4, R12 ;  /* 0x00000004191b7824 */ /* 0x000fe200078e020c */
[----:B-1----:R-:W-:-:S02]  /*0250*/  LOP3.LUT R11, R23, 0x10, R0, 0xfe, !PT ;  /* 0x00000010170b7812 */ /* 0x002fc400078efe00 */
[----:B------:R-:W-:Y:S02]  /*0260*/  LOP3.LUT R9, R23, 0x30, R0, 0xfe, !PT ;  /* 0x0000003017097812 */ /* 0x000fe400078efe00 */
[----:B------:R-:W-:Y:S02]  /*0270*/  ISETP.GE.AND P0, PT, R11, 0x40, PT ;  /* 0x000000400b00780c */ /* 0x000fe40003f06270 */
[----:B------:R-:W-:Y:S01]  /*0280*/  LOP3.LUT R13, R23, 0x20, R0, 0xfe, !PT ;  /* 0x00000020170d7812 */ /* 0x000fe200078efe00 */
[--C-:B------:R-:W-:Y:S01]  /*0290*/  IMAD R19, R9, 0x200, R8.reuse ;  /* 0x0000020009137824 */ /* 0x100fe200078e0208 */
[----:B------:R-:W-:Y:S01]  /*02a0*/  LEA.HI R24, R15, UR4, RZ, 0x1c ;  /* 0x000000040f187c11 */ /* 0x000fe2000f8fe0ff */
[----:B------:R-:W-:Y:S01]  /*02b0*/  IMAD R15, R11, 0x200, R8 ;  /* 0x000002000b0f7824 */ /* 0x000fe200078e0208 */
[----:B------:R-:W-:Y:S02]  /*02c0*/  ISETP.GE.AND P2, PT, R9, 0x40, PT ;  /* 0x000000400900780c */ /* 0x000fe40003f46270 */
[----:B------:R-:W-:-:S02]  /*02d0*/  CS2R R10, SRZ ;  /* 0x00000000000a7805 */ /* 0x000fc4000001ff00 */
[C---:B------:R-:W-:Y:S02]  /*02e0*/  LEA R17, R13.reuse, R8, 0x9 ;  /* 0x000000080d117211 */ /* 0x040fe400078e48ff */
[----:B------:R-:W-:Y:S02]  /*02f0*/  CS2R R8, SRZ ;  /* 0x0000000000087805 */ /* 0x000fe4000001ff00 */
[----:B------:R-:W-:Y:S01]  /*0300*/  ISETP.GE.AND P1, PT, R13, 0x40, PT ;  /* 0x000000400d00780c */ /* 0x000fe20003f26270 */
[----:B------:R-:W-:Y:S01]  /*0310*/  IMAD.WIDE R12, R15, 0x4, R28 ;  /* 0x000000040f0c7825 */ /* 0x000fe200078e021c */
[----:B------:R-:W-:Y:S02]  /*0320*/  LEA.HI R14, R14, UR4, RZ, 0x1c ;  /* 0x000000040e0e7c11 */ /* 0x000fe4000f8fe0ff */
[----:B------:R-:W-:Y:S02]  /*0330*/  LEA.HI R16, R16, UR4, RZ, 0x1c ;  /* 0x0000000410107c11 */ /* 0x000fe4000f8fe0ff */
[C---:B------:R-:W-:Y:S01]  /*0340*/  LEA R24, R25.reuse, R24, 0x2 ;  /* 0x0000001819187211 */ /* 0x040fe200078e10ff */
[C---:B------:R-:W-:Y:S01]  /*0350*/  IMAD R26, R25.reuse, 0x4, R14 ;  /* 0x00000004191a7824 */ /* 0x040fe200078e020e */
[----:B------:R1:W3:Y:S01]  /*0360*/  @!P0 LDG.E.EL.128 R8, desc[UR6][R12.64] ;  /* 0x000000060c088981 */ /* 0x0002e2000c2e1d00 */
[----:B------:R-:W-:Y:S01]  /*0370*/  IMAD R25, R25, 0x4, R16 ;  /* 0x0000000419197824 */ /* 0x000fe200078e0210 */
[----:B------:R-:W-:Y:S01]  /*0380*/  CS2R R14, SRZ ;  /* 0x00000000000e7805 */ /* 0x000fe2000001ff00 */
[----:B------:R-:W-:-:S04]  /*0390*/  IMAD.WIDE R16, R17, 0x4, R28 ;  /* 0x0000000411107825 */ /* 0x000fc800078e021c */
[----:B------:R-:W-:Y:S01]  /*03a0*/  IMAD.WIDE R28, R19, 0x4, R28 ;  /* 0x00000004131c7825 */ /* 0x000fe200078e021c */
[----:B-1----:R-:W-:Y:S02]  /*03b0*/  CS2R R12, SRZ ;  /* 0x00000000000c7805 */ /* 0x002fe4000001ff00 */
[----:B------:R-:W-:-:S04]  /*03c0*/  CS2R R18, SRZ ;  /* 0x0000000000127805 */ /* 0x000fc8000001ff00 */
[----:B------:R1:W4:Y:S02]  /*03d0*/  @!P1 LDG.E.EL.128 R12, desc[UR6][R16.64] ;  /* 0x00000006100c9981 */ /* 0x000324000c2e1d00 */
[----:B-1----:R-:W-:-:S06]  /*03e0*/  CS2R R16, SRZ ;  /* 0x0000000000107805 */ /* 0x002fcc000001ff00 */
[----:B------:R1:W5:Y:S01]  /*03f0*/  @!P2 LDG.E.EL.128 R16, desc[UR6][R28.64] ;  /* 0x000000061c10a981 */ /* 0x000362000c2e1d00 */
[----:B------:R-:W-:Y:S01]  /*0400*/  LOP3.LUT R22, R21, R0, RZ, 0xfc, !PT ;  /* 0x0000000015167212 */ /* 0x000fe200078efcff */
[----:B-1----:R-:W1:Y:S01]  /*0410*/  LDC.64 R28, c[0x0][0x218] ;  /* 0x00008600ff1c7b82 */ /* 0x002e620000000a00 */
[----:B------:R-:W-:-:S04]  /*0420*/  LOP3.LUT R23, R23, 0x3c, R20, 0xf8, !PT ;  /* 0x0000003c17177812 */ /* 0x000fc800078ef814 */
[----:B------:R-:W-:Y:S01]  /*0430*/  ISETP.GE.AND P0, PT, R23, 0x40, PT ;  /* 0x000000401700780c */ /* 0x000fe20003f06270 */
[----:B--2---:R2:W-:Y:S04]  /*0440*/  STS [R27], R4 ;  /* 0x000000041b007388 */ /* 0x0045e80000000800 */
[----:B------:R-:W-:Y:S04]  /*0450*/  STS [R26+0x100], R5 ;  /* 0x000100051a007388 */ /* 0x000fe80000000800 */
[----:B------:R-:W-:Y:S04]  /*0460*/  STS [R24+0x200], R6 ;  /* 0x0002000618007388 */ /* 0x000fe80000000800 */
[----:B------:R1:W-:Y:S01]  /*0470*/  STS [R25+0x300], R7 ;  /* 0x0003000719007388 */ /* 0x0003e20000000800 */
[----:B--2---:R-:W-:-:S03]  /*0480*/  LEA.HI R4, R3, R22, RZ, 0x9 ;  /* 0x0000001603047211 */ /* 0x004fc600078f48ff */
[----:B---3--:R-:W-:Y:S04]  /*0490*/  STS [R27+0x40], R8 ;  /* 0x000040081b007388 */ /* 0x008fe80000000800 */
[----:B------:R2:W-:Y:S04]  /*04a0*/  STS [R26+0x140], R9 ;  /* 0x000140091a007388 */ /* 0x0005e80000000800 */
[----:B------:R-:W-:Y:S04]  /*04b0*/  STS [R24+0x240], R10 ;  /* 0x0002400a18007388 */ /* 0x000fe80000000800 */
[----:B------:R-:W-:Y:S04]  /*04c0*/  STS [R25+0x340], R11 ;  /* 0x0003400b19007388 */ /* 0x000fe80000000800 */
[----:B----4-:R-:W-:Y:S04]  /*04d0*/  STS [R27+0x80], R12 ;  /* 0x0000800c1b007388 */ /* 0x010fe80000000800 */
[----:B------:R3:W-:Y:S04]  /*04e0*/  STS [R26+0x180], R13 ;  /* 0x0001800d1a007388 */ /* 0x0007e80000000800 */
[----:B------:R-:W-:Y:S04]  /*04f0*/  STS [R24+0x280], R14 ;  /* 0x0002800e18007388 */ /* 0x000fe80000000800 */
[----:B------:R-:W-:Y:S04]  /*0500*/  STS [R25+0x380], R15 ;  /* 0x0003800f19007388 */ /* 0x000fe80000000800 */
[----:B-----5:R-:W-:Y:S04]  /*0510*/  STS [R27+0xc0], R16 ;  /* 0x0000c0101b007388 */ /* 0x020fe80000000800 */
[----:B------:R-:W-:Y:S04]  /*0520*/  STS [R26+0x1c0], R17 ;  /* 0x0001c0111a007388 */ /* 0x000fe80000000800 */
[----:B------:R-:W-:Y:S04]  /*0530*/  STS [R24+0x2c0], R18 ;  /* 0x0002c01218007388 */ /* 0x000fe80000000800 */
[----:B------:R4:W-:Y:S01]  /*0540*/  STS [R25+0x3c0], R19 ;  /* 0x0003c01319007388 */ /* 0x0009e20000000800 */
[----:B------:R-:W-:-:S02]  /*0550*/  SHF.R.S32.HI R4, RZ, 0x9, R4 ;  /* 0x00000009ff047819 */ /* 0x000fc40000011404 */
[----:B01----:R-:W-:-:S03]  /*0560*/  CS2R R6, SRZ ;  /* 0x0000000000067805 */ /* 0x003fc6000001ff00 */
[----:B--2---:R-:W-:Y:S01]  /*0570*/  IMAD R9, R4, 0x40, R23 ;  /* 0x0000004004097824 */ /* 0x004fe200078e0217 */
[----:B------:R-:W-:-:S03]  /*0580*/  CS2R R4, SRZ ;  /* 0x0000000000047805 */ /* 0x000fc6000001ff00 */
[----:B---3--:R-:W-:Y:S01]  /*0590*/  IMAD.WIDE R12, R9, 0x4, R28 ;  /* 0x00000004090c7825 */ /* 0x008fe200078e021c */
[----:B------:R-:W-:Y:S06]  /*05a0*/  BAR.SYNC.DEFER_BLOCKING 0x0 ;  /* 0x0000000000007b1d */ /* 0x000fec0000010000 */
[----:B------:R0:W2:Y:S01]  /*05b0*/  @!P0 LDG.E.EL.128 R4, desc[UR6][R12.64] ;  /* 0x000000060c048981 */ /* 0x0000a2000c2e1d00 */
[----:B----4-:R-:W-:-:S04]  /*05c0*/  LOP3.LUT R25, R21, 0x10, R0, 0xfe, !PT ;  /* 0x0000001015197812 */ /* 0x010fc800078efe00 */
[----:B------:R-:W-:-:S04]  /*05d0*/  LEA.HI R8, R3, R25, RZ, 0x9 ;  /* 0x0000001903087211 */ /* 0x000fc800078f48ff */
[----:B------:R-:W-:-:S04]  /*05e0*/  SHF.R.S32.HI R8, RZ, 0x9, R8 ;  /* 0x00000009ff087819 */ /* 0x000fc80000011408 */
[----:B------:R-:W-:Y:S02]  /*05f0*/  LEA R15, R8, R23, 0x6 ;  /* 0x00000017080f7211 */ /* 0x000fe400078e30ff */
[----:B------:R-:W-:Y:S02]  /*0600*/  CS2R R8, SRZ ;  /* 0x0000000000087805 */ /* 0x000fe4000001ff00 */
[----:B------:R-:W-:Y:S01]  /*0610*/  CS2R R10, SRZ ;  /* 0x00000000000a7805 */ /* 0x000fe2000001ff00 */
[----:B------:R-:W-:-:S05]  /*0620*/  IMAD.WIDE R18, R15, 0x4, R28 ;  /* 0x000000040f127825 */ /* 0x000fca00078e021c */
[----:B------:R1:W3:Y:S01]  /*0630*/  @!P0 LDG.E.EL.128 R8, desc[UR6][R18.64] ;  /* 0x0000000612088981 */ /* 0x0002e2000c2e1d00 */
[----:B------:R-:W-:-:S04]  /*0640*/  LOP3.LUT R24, R21, 0x20, R0, 0xfe, !PT ;  /* 0x0000002015187812 */ /* 0x000fc800078efe00 */
[----:B0-----:R-:W-:-:S04]  /*0650*/  LEA.HI R12, R3, R24, RZ, 0x9 ;  /* 0x00000018030c7211 */ /* 0x001fc800078f48ff */
[----:B------:R-:W-:Y:S02]  /*0660*/  SHF.R.S32.HI R12, RZ, 0x9, R12 ;  /* 0x00000009ff0c7819 */ /* 0x000fe4000001140c */
[----:B------:R-:W-:-:S03]  /*0670*/  CS2R R14, SRZ ;  /* 0x00000000000e7805 */ /* 0x000fc6000001ff00 */
[----:B------:R-:W-:Y:S01]  /*0680*/  IMAD R17, R12, 0x40, R23 ;  /* 0x000000400c117824 */ /* 0x000fe200078e0217 */
[----:B------:R-:W-:-:S03]  /*0690*/  CS2R R12, SRZ ;  /* 0x00000000000c7805 */ /* 0x000fc6000001ff00 */
[----:B------:R-:W-:-:S05]  /*06a0*/  IMAD.WIDE R16, R17, 0x4, R28 ;  /* 0x0000000411107825 */ /* 0x000fca00078e021c */
[----:B------:R0:W4:Y:S01]  /*06b0*/  @!P0 LDG.E.EL.128 R12, desc[UR6][R16.64] ;  /* 0x00000006100c8981 */ /* 0x000122000c2e1d00 */
[----:B------:R-:W-:-:S04]  /*06c0*/  SHF.R.U32.HI R2, RZ, 0x2, R2 ;  /* 0x00000002ff027819 */ /* 0x000fc80000011602 */
[----:B------:R-:W-:Y:S02]  /*06d0*/  LOP3.LUT R2, R2, 0x3c, RZ, 0xc0, !PT ;  /* 0x0000003c02027812 */ /* 0x000fe400078ec0ff */
[----:B------:R-:W-:Y:S02]  /*06e0*/  LOP3.LUT R20, R20, 0x3fc, RZ, 0xc0, !PT ;  /* 0x000003fc14147812 */ /* 0x000fe400078ec0ff */
[----:B-1----:R-:W-:-:S05]  /*06f0*/  IADD3 R19, R2, UR4, RZ ;  /* 0x0000000402137c10 */ /* 0x002fca000fffe0ff */
[----:B------:R-:W-:-:S05]  /*0700*/  IMAD R2, R20, 0x4, R19 ;  /* 0x0000000414027824 */ /* 0x000fca00078e0213 */
[----:B------:R-:W1:Y:S04]  /*0710*/  LDS R18, [R2] ;  /* 0x0000000002127984 */ /* 0x000e680000000800 */
[----:B0-----:R-:W0:Y:S01]  /*0720*/  LDS R16, [R2+0x4] ;  /* 0x0000040002107984 */ /* 0x001e220000000800 */
[----:B------:R-:W-:-:S04]  /*0730*/  LOP3.LUT R0, R21, 0x30, R0, 0xfe, !PT ;  /* 0x0000003015007812 */ /* 0x000fc800078efe00 */
[----:B------:R-:W-:Y:S01]  /*0740*/  LEA.HI R3, R3, R0, RZ, 0x9 ;  /* 0x0000000003037211 */ /* 0x000fe200078f48ff */
[----:B--2---:R-:W2:Y:S08]  /*0750*/  MUFU.SQRT R4, R4 ;  /* 0x0000000400047308 */ /* 0x004eb00000002000 */
[----:B------:R-:W5:Y:S01]  /*0760*/  MUFU.SQRT R5, R5 ;  /* 0x0000000500057308 */ /* 0x000f620000002000 */
[----:B--2---:R-:W-:Y:S01]  /*0770*/  FADD R19, R4, 1.00000001335143196e-10 ;  /* 0x2edbe6ff04137421 */ /* 0x004fe20000000000 */
[----:B-----5:R-:W-:-:S04]  /*0780*/  FADD R21, R5, 1.00000001335143196e-10 ;  /* 0x2edbe6ff05157421 */ /* 0x020fc80000000000 */
[----:B------:R-:W-:Y:S02]  /*0790*/  FSETP.GT.AND P1, PT, R19, 8.50705917302346158658e+37, PT ;  /* 0x7e8000001300780b */ /* 0x000fe40003f24000 */
[----:B------:R-:W-:-:S11]  /*07a0*/  FSETP.GT.AND P2, PT, R21, 8.50705917302346158658e+37, PT ;  /* 0x7e8000001500780b */ /* 0x000fd60003f44000 */
[----:B------:R-:W-:Y:S02]  /*07b0*/  @P1 FMUL R19, R19, 0.25 ;  /* 0x3e80000013131820 */ /* 0x000fe40000400000 */
[----:B------:R-:W-:Y:S02]  /*07c0*/  @P2 FMUL R21, R21, 0.25 ;  /* 0x3e80000015152820 */ /* 0x000fe40000400000 */
[----:B------:R-:W2:Y:S08]  /*07d0*/  MUFU.RCP R17, R19 ;  /* 0x0000001300117308 */ /* 0x000eb00000001000 */
[----:B------:R5:W3:Y:S01]  /*07e0*/  MUFU.RCP R5, R21 ;  /* 0x0000001500057308 */ /* 0x000ae20000001000 */
[----:B------:R-:W-:Y:S01]  /*07f0*/  SHF.R.S32.HI R4, RZ, 0x9, R3 ;  /* 0x00000009ff047819 */ /* 0x000fe20000011403 */
[----:B-1----:R-:W-:Y:S01]  /*0800*/  @P1 FMUL R18, R18, 0.25 ;  /* 0x3e80000012121820 */ /* 0x002fe20000400000 */
[----:B0-----:R-:W-:-:S02]  /*0810*/  @P2 FMUL R16, R16, 0.25 ;  /* 0x3e80000010102820 */ /* 0x001fc40000400000 */
[----:B------:R-:W-:Y:S01]  /*0820*/  LEA R3, R4, R23, 0x6 ;  /* 0x0000001704037211 */ /* 0x000fe200078e30ff */
[----:B--2---:R-:W-:Y:S01]  /*0830*/  FMUL R4, R17, R18 ;  /* 0x0000001211047220 */ /* 0x004fe20000400000 */
[----:B------:R-:W-:Y:S01]  /*0840*/  CS2R R18, SRZ ;  /* 0x0000000000127805 */ /* 0x000fe2000001ff00 */
[----:B------:R-:W0:Y:S02]  /*0850*/  MUFU.SQRT R6, R6 ;  /* 0x0000000600067308 */ /* 0x000e240000002000 */
[----:B------:R-:W-:Y:S01]  /*0860*/  IMAD.WIDE R28, R3, 0x4, R28 ;  /* 0x00000004031c7825 */ /* 0x000fe200078e021c */
[----:B-----5:R-:W-:Y:S03]  /*0870*/  LDS R21, [R2+0xc] ;  /* 0x00000c0002157984 */ /* 0x020fe60000000800 */
[----:B---3--:R-:W-:Y:S01]  /*0880*/  FMUL R5, R5, R16 ;  /* 0x0000001005057220 */ /* 0x008fe20000400000 */
[----:B------:R-:W-:Y:S01]  /*0890*/  CS2R R16, SRZ ;  /* 0x0000000000107805 */ /* 0x000fe2000001ff00 */
[----:B------:R-:W1:Y:S05]  /*08a0*/  LDS R3, [R2+0x8] ;  /* 0x0000080002037984 */ /* 0x000e6a0000000800 */
[----:B------:R2:W3:Y:S01]  /*08b0*/  @!P0 LDG.E.EL.128 R16, desc[UR6][R28.64] ;  /* 0x000000061c108981 */ /* 0x0004e2000c2e1d00 */
[----:B0-----:R-:W-:-:S05]  /*08c0*/  FADD R26, R6, 1.00000001335143196e-10 ;  /* 0x2edbe6ff061a7421 */ /* 0x001fca0000000000 */
[----:B------:R-:W-:Y:S01]  /*08d0*/  FSETP.GT.AND P1, PT, R26, 8.50705917302346158658e+37, PT ;  /* 0x7e8000001a00780b */ /* 0x000fe20003f24000 */
[----:B------:R-:W0:-:S12]  /*08e0*/  MUFU.SQRT R7, R7 ;  /* 0x0000000700077308 */ /* 0x000e180000002000 */
[----:B------:R-:W-:-:S04]  /*08f0*/  @P1 FMUL R26, R26, 0.25 ;  /* 0x3e8000001a1a1820 */ /* 0x000fc80000400000 */
[----:B------:R-:W5:Y:S01]  /*0900*/  MUFU.RCP R6, R26 ;  /* 0x0000001a00067308 */ /* 0x000f620000001000 */
[----:B0-----:R-:W-:-:S05]  /*0910*/  FADD R27, R7, 1.00000001335143196e-10 ;  /* 0x2edbe6ff071b7421 */ /* 0x001fca0000000000 */
[----:B------:R-:W-:Y:S01]  /*0920*/  FSETP.GT.AND P2, PT, R27, 8.50705917302346158658e+37, PT ;  /* 0x7e8000001b00780b */ /* 0x000fe20003f44000 */
[----:B-1----:R-:W-:-:S04]  /*0930*/  @P1 FMUL R3, R3, 0.25 ;  /* 0x3e80000003031820 */ /* 0x002fc80000400000 */
[----:B-----5:R-:W-:Y:S01]  /*0940*/  FMUL R6, R6, R3 ;  /* 0x0000000306067220 */ /* 0x020fe20000400000 */
[----:B------:R-:W-:-:S04]  /*0950*/  LOP3.LUT R3, R20, 0x400, RZ, 0xfc, !PT ;  /* 0x0000040014037812 */ /* 0x000fc800078efcff */
[----:B------:R-:W-:-:S03]  /*0960*/  SHF.R.U32.HI R3, RZ, 0x4, R3 ;  /* 0x00000004ff037819 */ /* 0x000fc60000011603 */
[----:B------:R-:W-:Y:S01]  /*0970*/  @P2 FMUL R27, R27, 0.25 ;  /* 0x3e8000001b1b2820 */ /* 0x000fe20000400000 */
[----:B------:R-:W-:-:S03]  /*0980*/  LOP3.LUT R3, R3, 0x7c, RZ, 0xc0, !PT ;  /* 0x0000007c03037812 */ /* 0x000fc600078ec0ff */
[----:B--2---:R-:W0:Y:S02]  /*0990*/  MUFU.RCP R28, R27 ;  /* 0x0000001b001c7308 */ /* 0x004e240000001000 */
[----:B------:R-:W-:-:S06]  /*09a0*/  VIADD R3, R3, UR4 ;  /* 0x0000000403037c36 */ /* 0x000fcc0008000000 */
[----:B------:R-:W1:Y:S01]  /*09b0*/  MUFU.SQRT R8, R8 ;  /* 0x0000000800087308 */ /* 0x000e620000002000 */
[----:B------:R-:W-:Y:S01]  /*09c0*/  LEA R2, R20, R3, 0x2 ;  /* 0x0000000314027211 */ /* 0x000fe200078e10ff */
[----:B------:R-:W-:-:S04]  /*09d0*/  @P2 FMUL R21, R21, 0.25 ;  /* 0x3e80000015152820 */ /* 0x000fc80000400000 */
[----:B------:R-:W2:Y:S01]  /*09e0*/  LDS R3, [R2+0x1000] ;  /* 0x0010000002037984 */ /* 0x000ea20000000800 */
[----:B0-----:R-:W-:Y:S01]  /*09f0*/  FMUL R7, R28, R21 ;  /* 0x000000151c077220 */ /* 0x001fe20000400000 */
[----:B-1----:R-:W-:-:S05]  /*0a00*/  FADD R21, R8, 1.00000001335143196e-10 ;  /* 0x2edbe6ff08157421 */ /* 0x002fca0000000000 */
[----:B------:R-:W-:-:S13]  /*0a10*/  FSETP.GT.AND P1, PT, R21, 8.50705917302346158658e+37, PT ;  /* 0x7e8000001500780b */ /* 0x000fda0003f24000 */
[----:B------:R-:W-:-:S04]  /*0a20*/  @P1 FMUL R21, R21, 0.25 ;  /* 0x3e80000015151820 */ /* 0x000fc80000400000 */
[----:B------:R0:W1:Y:S01]  /*0a30*/  MUFU.RCP R26, R21 ;  /* 0x00000015001a7308 */ /* 0x0000620000001000 */
[----:B--2---:R-:W-:-:S07]  /*0a40*/  @P1 FMUL R3, R3, 0.25 ;  /* 0x3e80000003031820 */ /* 0x004fce0000400000 */
[----:B------:R-:W2:Y:S01]  /*0a50*/  MUFU.SQRT R9, R9 ;  /* 0x0000000900097308 */ /* 0x000ea20000002000 */
[----:B0-----:R-:W-:Y:S01]  /*0a60*/  LDS R21, [R2+0x1008] ;  /* 0x0010080002157984 */ /* 0x001fe20000000800 */
[----:B-1----:R-:W-:-:S03]  /*0a70*/  FMUL R8, R26, R3 ;  /* 0x000000031a087220 */ /* 0x002fc60000400000 */
[----:B------:R-:W0:Y:S01]  /*0a80*/  LDS R3, [R2+0x1004] ;  /* 0x0010040002037984 */ /* 0x000e220000000800 */
[----:B--2---:R-:W-:-:S05]  /*0a90*/  FADD R26, R9, 1.00000001335143196e-10 ;  /* 0x2edbe6ff091a7421 */ /* 0x004fca0000000000 */
[----:B------:R-:W-:Y:S01]  /*0aa0*/  FSETP.GT.AND P1, PT, R26, 8.50705917302346158658e+37, PT ;  /* 0x7e8000001a00780b */ /* 0x000fe20003f24000 */
[----:B------:R-:W1:-:S12]  /*0ab0*/  MUFU.SQRT R10, R10 ;  /* 0x0000000a000a7308 */ /* 0x000e580000002000 */
[----:B------:R-:W-:Y:S01]  /*0ac0*/  @P1 FMUL R26, R26, 0.25 ;  /* 0x3e8000001a1a1820 */ /* 0x000fe20000400000 */
[----:B-1----:R-:W-:-:S05]  /*0ad0*/  FADD R27, R10, 1.00000001335143196e-10 ;  /* 0x2edbe6ff0a1b7421 */ /* 0x002fca0000000000 */
[----:B------:R-:W1:Y:S01]  /*0ae0*/  MUFU.RCP R26, R26 ;  /* 0x0000001a001a7308 */ /* 0x000e620000001000 */
[----:B0-----:R-:W-:Y:S01]  /*0af0*/  @P1 FMUL R3, R3, 0.25 ;  /* 0x3e80000003031820 */ /* 0x001fe20000400000 */
[----:B------:R-:W-:-:S06]  /*0b00*/  FSETP.GT.AND P1, PT, R27, 8.50705917302346158658e+37, PT ;  /* 0x7e8000001b00780b */ /* 0x000fcc0003f24000 */
[----:B------:R-:W0:Y:S01]  /*0b10*/  MUFU.SQRT R11, R11 ;  /* 0x0000000b000b7308 */ /* 0x000e220000002000 */
[----:B-1----:R-:W-:Y:S02]  /*0b20*/  FMUL R9, R26, R3 ;  /* 0x000000031a097220 */ /* 0x002fe40000400000 */
[----:B------:R-:W1:Y:S04]  /*0b30*/  LDS R3, [R2+0x100c] ;  /* 0x00100c0002037984 */ /* 0x000e680000000800 */
[----:B------:R-:W-:Y:S01]  /*0b40*/  @P1 FMUL R27, R27, 0.25 ;  /* 0x3e8000001b1b1820 */ /* 0x000fe20000400000 */
[----:B0-----:R-:W-:-:S03]  /*0b50*/  FADD R28, R11, 1.00000001335143196e-10 ;  /* 0x2edbe6ff0b1c7421 */ /* 0x001fc60000000000 */
[----:B------:R-:W0:Y:S02]  /*0b60*/  MUFU.RCP R26, R27 ;  /* 0x0000001b001a7308 */ /* 0x000e240000001000 */
[----:B------:R-:W-:Y:S01]  /*0b70*/  FSETP.GT.AND P2, PT, R28, 8.50705917302346158658e+37, PT ;  /* 0x7e8000001c00780b */ /* 0x000fe20003f44000 */
[----:B------:R-:W-:-:S04]  /*0b80*/  @P1 FMUL R21, R21, 0.25 ;  /* 0x3e80000015151820 */ /* 0x000fc80000400000 */
[----:B0-----:R-:W-:Y:S01]  /*0b90*/  FMUL R10, R26, R21 ;  /* 0x000000151a0a7220 */ /* 0x001fe20000400000 */
[----:B------:R-:W-:-:S07]  /*0ba0*/  LOP3.LUT R21, R20, 0x800, RZ, 0xfc, !PT ;  /* 0x0000080014157812 */ /* 0x000fce00078efcff */
[----:B------:R-:W-:Y:S01]  /*0bb0*/  @P2 FMUL R28, R28, 0.25 ;  /* 0x3e8000001c1c2820 */ /* 0x000fe20000400000 */
[----:B------:R-:W-:-:S05]  /*0bc0*/  SHF.R.U32.HI R21, RZ, 0x4, R21 ;  /* 0x00000004ff157819 */ /* 0x000fca0000011615 */
[----:B------:R-:W0:Y:S01]  /*0bd0*/  MUFU.RCP R28, R28 ;  /* 0x0000001c001c7308 */ /* 0x000e220000001000 */
[----:B------:R-:W-:-:S05]  /*0be0*/  LOP3.LUT R21, R21, 0xbc, RZ, 0xc0, !PT ;  /* 0x000000bc15157812 */ /* 0x000fca00078ec0ff */
[----:B------:R-:W-:Y:S02]  /*0bf0*/  VIADD R21, R21, UR4 ;  /* 0x0000000415157c36 */ /* 0x000fe40008000000 */
[----:B----4-:R-:W2:Y:S01]  /*0c00*/  MUFU.SQRT R12, R12 ;  /* 0x0000000c000c7308 */ /* 0x010ea20000002000 */
[----:B-1----:R-:W-:Y:S02]  /*0c10*/  @P2 FMUL R3, R3, 0.25 ;  /* 0x3e80000003032820 */ /* 0x002fe40000400000 */
[----:B------:R-:W-:Y:S02]  /*0c20*/  LEA R2, R20, R21, 0x2 ;  /* 0x0000001514027211 */ /* 0x000fe400078e10ff */
[----:B0-----:R-:W-:-:S03]  /*0c30*/  FMUL R11, R28, R3 ;  /* 0x000000031c0b7220 */ /* 0x001fc60000400000 */
[----:B------:R-:W0:Y:S01]  /*0c40*/  LDS R3, [R2+0x2000] ;  /* 0x0020000002037984 */ /* 0x000e220000000800 */
[----:B--2---:R-:W-:-:S05]  /*0c50*/  FADD R26, R12, 1.00000001335143196e-10 ;  /* 0x2edbe6ff0c1a7421 */ /* 0x004fca0000000000 */
[----:B------:R-:W-:-:S13]  /*0c60*/  FSETP.GT.AND P1, PT, R26, 8.50705917302346158658e+37, PT ;  /* 0x7e8000001a00780b */ /* 0x000fda0003f24000 */
[----:B------:R-:W-:-:S06]  /*0c70*/  @P1 FMUL R26, R26, 0.25 ;  /* 0x3e8000001a1a1820 */ /* 0x000fcc0000400000 */
[----:B------:R-:W1:Y:S08]  /*0c80*/  MUFU.RCP R26, R26 ;  /* 0x0000001a001a7308 */ /* 0x000e700000001000 */
[----:B------:R-:W2:Y:S01]  /*0c90*/  MUFU.SQRT R13, R13 ;  /* 0x0000000d000d7308 */ /* 0x000ea20000002000 */
[----:B0-----:R-:W-:-:S04]  /*0ca0*/  @P1 FMUL R3, R3, 0.25 ;  /* 0x3e80000003031820 */ /* 0x001fc80000400000 */
[----:B-1----:R-:W-:Y:S02]  /*0cb0*/  FMUL R12, R26, R3 ;  /* 0x000000031a0c7220 */ /* 0x002fe40000400000 */
[----:B------:R-:W0:Y:S01]  /*0cc0*/  LDS R3, [R2+0x2004] ;  /* 0x0020040002037984 */ /* 0x000e220000000800 */
[----:B------:R-:W-:Y:S01]  /*0cd0*/  LOP3.LUT R21, R20, 0xc00, RZ, 0xfc, !PT ;  /* 0x00000c0014157812 */ /* 0x000fe200078efcff */
[----:B------:R-:W1:Y:S02]  /*0ce0*/  MUFU.SQRT R14, R14 ;  /* 0x0000000e000e7308 */ /* 0x000e640000002000 */
[----:B------:R-:W4:Y:S01]  /*0cf0*/  LDS R26, [R2+0x2008] ;  /* 0x00200800021a7984 */ /* 0x000f220000000800 */
[----:B--2---:R-:W-:-:S05]  /*0d00*/  FADD R27, R13, 1.00000001335143196e-10 ;  /* 0x2edbe6ff0d1b7421 */ /* 0x004fca0000000000 */
[----:B------:R-:W-:Y:S02]  /*0d10*/  FSETP.GT.AND P1, PT, R27, 8.50705917302346158658e+37, PT ;  /* 0x7e8000001b00780b */ /* 0x000fe40003f24000 */
[----:B------:R-:W-:-:S04]  /*0d20*/  SHF.R.U32.HI R21, RZ, 0x4, R21 ;  /* 0x00000004ff157819 */ /* 0x000fc80000011615 */
[----:B------:R-:W-:Y:S01]  /*0d30*/  LOP3.LUT R21, R21, 0xfc, RZ, 0xc0, !PT ;  /* 0x000000fc15157812 */ /* 0x000fe200078ec0ff */
[----:B------:R-:W-:Y:S06]  /*0d40*/  MUFU.SQRT R15, R15 ;  /* 0x0000000f000f7308 */ /* 0x000fec0000002000 */
[----:B------:R-:W-:Y:S01]  /*0d50*/  @P1 FMUL R27, R27, 0.25 ;  /* 0x3e8000001b1b1820 */ /* 0x000fe20000400000 */
[----:B------:R-:W-:-:S03]  /*0d60*/  VIADD R21, R21, UR4 ;  /* 0x0000000415157c36 */ /* 0x000fc60008000000 */
[----:B------:R2:W5:Y:S02]  /*0d70*/  MUFU.RCP R28, R27 ;  /* 0x0000001b001c7308 */ /* 0x0005640000001000 */
[----:B------:R-:W-:-:S05]  /*0d80*/  LEA R20, R20, R21, 0x2 ;  /* 0x0000001514147211 */ /* 0x000fca00078e10ff */
[----:B------:R-:W-:Y:S04]  /*0d90*/  LDS R21, [R20+0x3000] ;  /* 0x0030000014157984 */ /* 0x000fe80000000800 */
[----:B--2---:R-:W2:Y:S01]  /*0da0*/  LDS R27, [R2+0x200c] ;  /* 0x00200c00021b7984 */ /* 0x004ea20000000800 */
[----:B---3--:R-:W3:Y:S01]  /*0db0*/  MUFU.SQRT R16, R16 ;  /* 0x0000001000107308 */ /* 0x008ee20000002000 */
[----:B0-----:R-:W-:Y:S01]  /*0dc0*/  @P1 FMUL R3, R3, 0.25 ;  /* 0x3e80000003031820 */ /* 0x001fe20000400000 */
[----:B-1----:R-:W-:-:S03]  /*0dd0*/  FADD R14, R14, 1.00000001335143196e-10 ;  /* 0x2edbe6ff0e0e7421 */ /* 0x002fc60000000000 */
[----:B-----5:R-:W-:Y:S01]  /*0de0*/  FMUL R13, R28, R3 ;  /* 0x000000031c0d7220 */ /* 0x020fe20000400000 */
[----:B------:R-:W-:Y:S01]  /*0df0*/  FADD R3, R15, 1.00000001335143196e-10 ;  /* 0x2edbe6ff0f037421 */ /* 0x000fe20000000000 */
[----:B------:R-:W-:Y:S01]  /*0e00*/  FSETP.GT.AND P1, PT, R14, 8.50705917302346158658e+37, PT ;  /* 0x7e8000000e00780b */ /* 0x000fe20003f24000 */
[----:B---3--:R-:W-:-:S03]  /*0e10*/  FADD R28, R16, 1.00000001335143196e-10 ;  /* 0x2edbe6ff101c7421 */ /* 0x008fc60000000000 */
[----:B------:R-:W-:Y:S02]  /*0e20*/  FSETP.GT.AND P2, PT, R3, 8.50705917302346158658e+37, PT ;  /* 0x7e8000000300780b */ /* 0x000fe40003f44000 */
[----:B------:R-:W-:-:S07]  /*0e30*/  FSETP.GT.AND P3, PT, R28, 8.50705917302346158658e+37, PT ;  /* 0x7e8000001c00780b */ /* 0x000fce0003f64000 */
[----:B------:R-:W-:-:S04]  /*0e40*/  @P1 FMUL R14, R14, 0.25 ;  /* 0x3e8000000e0e1820 */ /* 0x000fc80000400000 */
[----:B------:R-:W0:Y:S01]  /*0e50*/  MUFU.RCP R15, R14 ;  /* 0x0000000e000f7308 */ /* 0x000e220000001000 */
[----:B------:R-:W-:Y:S01]  /*0e60*/  @P2 FMUL R3, R3, 0.25 ;  /* 0x3e80000003032820 */ /* 0x000fe20000400000 */
[----:B------:R-:W-:-:S06]  /*0e70*/  @P3 FMUL R28, R28, 0.25 ;  /* 0x3e8000001c1c3820 */ /* 0x000fcc0000400000 */
[----:B------:R-:W1:Y:S08]  /*0e80*/  MUFU.RCP R16, R3 ;  /* 0x0000000300107308 */ /* 0x000e700000001000 */
[----:B------:R-:W3:Y:S01]  /*0e90*/  MUFU.RCP R28, R28 ;  /* 0x0000001c001c7308 */ /* 0x000ee20000001000 */
[----:B----4-:R-:W-:Y:S01]  /*0ea0*/  @P1 FMUL R26, R26, 0.25 ;  /* 0x3e8000001a1a1820 */ /* 0x010fe20000400000 */
[----:B--2---:R-:W-:Y:S01]  /*0eb0*/  @P2 FMUL R27, R27, 0.25 ;  /* 0x3e8000001b1b2820 */ /* 0x004fe20000400000 */
[----:B------:R-:W-:Y:S01]  /*0ec0*/  @P3 FMUL R21, R21, 0.25 ;  /* 0x3e80000015153820 */ /* 0x000fe20000400000 */
[----:B------:R-:W-:-:S04]  /*0ed0*/  IMAD R29, R22, 0x40, R23 ;  /* 0x00000040161d7824 */ /* 0x000fc800078e0217 */
[----:B------:R-:W2:Y:S01]  /*0ee0*/  MUFU.SQRT R17, R17 ;  /* 0x0000001100117308 */ /* 0x000ea20000002000 */
[----:B0-----:R-:W-:Y:S01]  /*0ef0*/  FMUL R14, R15, R26 ;  /* 0x0000001a0f0e7220 */ /* 0x001fe20000400000 */
[----:B------:R-:W-:-:S06]  /*0f00*/  LEA R25, R25, R23, 0x6 ;  /* 0x0000001719197211 */ /* 0x000fcc00078e30ff */
[----:B------:R-:W0:Y:S01]  /*0f10*/  MUFU.SQRT R18, R18 ;  /* 0x0000001200127308 */ /* 0x000e220000002000 */
[----:B------:R-:W-:Y:S02]  /*0f20*/  IMAD R24, R24, 0x40, R23 ;  /* 0x0000004018187824 */ /* 0x000fe400078e0217 */
[----:B-1----:R-:W-:-:S05]  /*0f30*/  FMUL R15, R16, R27 ;  /* 0x0000001b100f7220 */ /* 0x002fca0000400000 */
[----:B------:R-:W1:Y:S01]  /*0f40*/  MUFU.SQRT R19, R19 ;  /* 0x0000001300137308 */ /* 0x000e620000002000 */
[----:B------:R-:W-:Y:S01]  /*0f50*/  LEA R23, R0, R23, 0x6 ;  /* 0x0000001700177211 */ /* 0x000fe200078e30ff */
[----:B---3--:R-:W-:Y:S01]  /*0f60*/  FMUL R16, R28, R21 ;  /* 0x000000151c107220 */ /* 0x008fe20000400000 */
[----:B------:R-:W3:Y:S01]  /*0f70*/  LDS R22, [R20+0x3004] ;  /* 0x0030040014167984 */ /* 0x000ee20000000800 */
[----:B------:R-:W4:Y:S03]  /*0f80*/  LDC.64 R2, c[0x0][0x220] ;  /* 0x00008800ff027b82 */ /* 0x000f260000000a00 */
[----:B------:R-:W5:Y:S04]  /*0f90*/  LDS R0, [R20+0x3008] ;  /* 0x0030080014007984 */ /* 0x000f680000000800 */
[----:B------:R3:W3:Y:S01]  /*0fa0*/  LDS R21, [R20+0x300c] ;  /* 0x00300c0014157984 */ /* 0x0006e20000000800 */
[----:B--2---:R-:W-:Y:S01]  /*0fb0*/  FADD R17, R17, 1.00000001335143196e-10 ;  /* 0x2edbe6ff11117421 */ /* 0x004fe20000000000 */
[----:B0-----:R-:W-:Y:S01]  /*0fc0*/  FADD R28, R18, 1.00000001335143196e-10 ;  /* 0x2edbe6ff121c7421 */ /* 0x001fe20000000000 */
[----:B-1----:R-:W-:-:S03]  /*0fd0*/  FADD R26, R19, 1.00000001335143196e-10 ;  /* 0x2edbe6ff131a7421 */ /* 0x002fc60000000000 */
[----:B------:R-:W-:Y:S02]  /*0fe0*/  FSETP.GT.AND P1, PT, R17, 8.50705917302346158658e+37, PT ;  /* 0x7e8000001100780b */ /* 0x000fe40003f24000 */
[----:B------:R-:W-:Y:S02]  /*0ff0*/  FSETP.GT.AND P2, PT, R28, 8.50705917302346158658e+37, PT ;  /* 0x7e8000001c00780b */ /* 0x000fe40003f44000 */
[----:B------:R-:W-:-:S09]  /*1000*/  FSETP.GT.AND P3, PT, R26, 8.50705917302346158658e+37, PT ;  /* 0x7e8000001a00780b */ /* 0x000fd20003f64000 */
[----:B------:R-:W-:Y:S02]  /*1010*/  @P1 FMUL R17, R17, 0.25 ;  /* 0x3e80000011111820 */ /* 0x000fe40000400000 */
[----:B------:R-:W-:Y:S02]  /*1020*/  @P2 FMUL R28, R28, 0.25 ;  /* 0x3e8000001c1c2820 */ /* 0x000fe40000400000 */
[----:B------:R-:W-:Y:S01]  /*1030*/  @P3 FMUL R26, R26, 0.25 ;  /* 0x3e8000001a1a3820 */ /* 0x000fe20000400000 */
[--C-:B----4-:R-:W-:Y:S01]  /*1040*/  IMAD.WIDE R18, R29, 0x4, R2.reuse ;  /* 0x000000041d127825 */ /* 0x110fe200078e0202 */
[----:B------:R-:W0:Y:S08]  /*1050*/  MUFU.RCP R17, R17 ;  /* 0x0000001100117308 */ /* 0x000e300000001000 */
[----:B------:R-:W1:Y:S08]  /*1060*/  MUFU.RCP R29, R28 ;  /* 0x0000001c001d7308 */ /* 0x000e700000001000 */
[----:B---3--:R2:W3:Y:S01]  /*1070*/  MUFU.RCP R20, R26 ;  /* 0x0000001a00147308 */ /* 0x0084e20000001000 */
[----:B------:R1:W-:Y:S01]  /*1080*/  @!P0 STG.E.128 desc[UR6][R18.64], R4 ;  /* 0x0000000412008986 */ /* 0x0003e2000c101d06 */
[----:B------:R-:W-:Y:S01]  /*1090*/  @P1 FMUL R22, R22, 0.25 ;  /* 0x3e80000016161820 */ /* 0x000fe20000400000 */
[----:B-----5:R-:W-:Y:S01]  /*10a0*/  @P2 FMUL R0, R0, 0.25 ;  /* 0x3e80000000002820 */ /* 0x020fe20000400000 */
[----:B------:R-:W-:Y:S01]  /*10b0*/  @P3 FMUL R21, R21, 0.25 ;  /* 0x3e80000015153820 */ /* 0x000fe20000400000 */
[----:B--2---:R-:W-:-:S04]  /*10c0*/  IMAD.WIDE R26, R25, 0x4, R2 ;  /* 0x00000004191a7825 */ /* 0x004fc800078e0202 */
[--C-:B------:R-:W-:Y:S01]  /*10d0*/  IMAD.WIDE R24, R24, 0x4, R2.reuse ;  /* 0x0000000418187825 */ /* 0x100fe200078e0202 */
[----:B------:R2:W-:Y:S03]  /*10e0*/  @!P0 STG.E.128 desc[UR6][R26.64], R8 ;  /* 0x000000081a008986 */ /* 0x0005e6000c101d06 */
[----:B0-----:R-:W-:Y:S01]  /*10f0*/  FMUL R17, R17, R22 ;  /* 0x0000001611117220 */ /* 0x001fe20000400000 */
[----:B------:R2:W-:Y:S01]  /*1100*/  @!P0 STG.E.128 desc[UR6][R24.64], R12 ;  /* 0x0000000c18008986 */ /* 0x0005e2000c101d06 */
[----:B------:R-:W-:-:S04]  /*1110*/  IMAD.WIDE R2, R23, 0x4, R2 ;  /* 0x0000000417027825 */ /* 0x000fc800078e0202 */
[----:B-1----:R-:W-:Y:S01]  /*1120*/  FMUL R18, R29, R0 ;  /* 0x000000001d127220 */ /* 0x002fe20000400000 */
[----:B---3--:R-:W-:Y:S01]  /*1130*/  FMUL R19, R20, R21 ;  /* 0x0000001514137220 */ /* 0x008fe20000400000 */
[----:B------:R-:W-:Y:S06]  /*1140*/  @P0 EXIT ;  /* 0x000000000000094d */ /* 0x000fec0003800000 */
[----:B------:R-:W-:Y:S01]  /*1150*/  STG.E.128 desc[UR6][R2.64], R16 ;  /* 0x0000001002007986 */ /* 0x000fe2000c101d06 */
[----:B------:R-:W-:Y:S05]  /*1160*/  EXIT ;  /* 0x000000000000794d */ /* 0x000fea0003800000 */
.L_x_0:
[----:B------:R-:W-:-:S00]  /*1170*/  BRA `(.L_x_0) ;  /* 0xfffffffc00fc7947 */ /* 0x000fc0000383ffff */
[----:B------:R-:W-:-:S00]  /*1180*/  NOP ;  /* 0x0000000000007918 */ /* 0x000fc00000000000 */
[----:B------:R-:W-:-:S00]  /*1190*/  NOP ;  /* 0x0000000000007918 */ /* 0x000fc00000000000 */
[----:B------:R-:W-:-:S00]  /*11a0*/  NOP ;  /* 0x0000000000007918 */ /* 0x000fc00000000000 */
[----:B------:R-:W-:-:S00]  /*11b0*/  NOP ;  /* 0x0000000000007918 */ /* 0x000fc00000000000 */
[----:B------:R-:W-:-:S00]  /*11c0*/  NOP ;  /* 0x0000000000007918 */ /* 0x000fc00000000000 */
[----:B------:R-:W-:-:S00]  /*11d0*/  NOP ;  /* 0x0000000000007918 */ /* 0x000fc00000000000 */
[----:B------:R-:W-:-:S00]  /*11e0*/  NOP ;  /* 0x0000000000007918 */ /* 0x000fc00000000000 */
[----:B------:R-:W-:-:S00]  /*11f0*/  NOP ;  /* 0x0000000000007918 */ /* 0x000fc00000000000 */
.L_x_1:


//--------------------- .nv.global.init           --------------------------
	.section	.nv.global.init,"aw",@progbits
.nv.global.init:
	.type		_$_str,@object
	.size		_$_str,(_$_str_$_2 - _$_str)
_$_str:
        /*0000*/ 	.byte	0x5f, 0x5f, 0x43, 0x55, 0x44, 0x41, 0x5f, 0x46, 0x54, 0x5a, 0x00
	.type		_$_str_$_2,@object
	.size		_$_str_$_2,(.L_1 - _$_str_$_2)
_$_str_$_2:
        /*000b*/ 	.byte	0x5f, 0x5f, 0x43, 0x55, 0x44, 0x41, 0x5f, 0x50, 0x52, 0x45, 0x43, 0x5f, 0x53, 0x51, 0x52, 0x54
        /*001b*/ 	.byte	0x00
.L_1:


//--------------------- .nv.shared.triton_poi_fused_add_div_sqrt_24 --------------------------
	.section	.nv.shared.triton_poi_fused_add_div_sqrt_24,"aw",@nobits
	.sectionflags	@""
	.align	16
	.zero		1024


//--------------------- .nv.constant0.triton_poi_fused_add_div_sqrt_24 --------------------------
	.section	.nv.constant0.triton_poi_fused_add_div_sqrt_24,"a",@progbits
	.sectionflags	@""
	.align	4
.nv.constant0.triton_poi_fused_add_div_sqrt_24:
	.zero		560
